//
// Generated by NVIDIA NVVM Compiler
//
// Compiler Build ID: CL-36424714
// Cuda compilation tools, release 13.0, V13.0.88
// Based on NVVM 20.0.0
//

.version 9.0
.target sm_100
.address_size 64

	// .globl	trellis_conv3d_stub

.visible .entry trellis_conv3d_stub()
{


	ret;

}


// ===== COMPILED SASS (sm_100) =====

	.target	sm_100

	.elftype	@"ET_EXEC"


//--------------------- .note.nv.tkinfo           --------------------------
	.section	.note.nv.tkinfo,"",@"SHT_NOTE"
	.sectionflags	@"SHF_NOTE_NV_TKINFO"
	.tkinfo
        /*0018*/ 	.word	0x00000002
        /*0030*/ 	.string	""
        /*0030*/ 	.string	"ptxas"
        /*0030*/ 	.string	"Cuda compilation tools, release 13.0, V13.0.88"
        /*0030*/ 	.string	"Build cuda_13.0.r13.0/compiler.36424714_0"
        /*0030*/ 	.string	"-arch sm_100 -m 64 "



//--------------------- .note.nv.cuinfo           --------------------------
	.section	.note.nv.cuinfo,"",@"SHT_NOTE"
	.sectionflags	@"SHF_NOTE_NV_CUINFO"
        /*0018*/ 	.short	0x0002
        /*001a*/ 	.short	0x0064
        /*001c*/ 	.short	0x0082
	.zero		2


//--------------------- .nv.info                  --------------------------
	.section	.nv.info,"",@"SHT_CUDA_INFO"
	.align	4


	//----- nvinfo : EIATTR_REGCOUNT
	.align		4
        /*0000*/ 	.byte	0x04, 0x2f
        /*0002*/ 	.short	(.L_1 - .L_0)
	.align		4
.L_0:
        /*0004*/ 	.word	index@(trellis_conv3d_stub)
        /*0008*/ 	.word	0x00000004


	//----- nvinfo : EIATTR_FRAME_SIZE
	.align		4
.L_1:
        /*000c*/ 	.byte	0x04, 0x11
        /*000e*/ 	.short	(.L_3 - .L_2)
	.align		4
.L_2:
        /*0010*/ 	.word	index@(trellis_conv3d_stub)
        /*0014*/ 	.word	0x00000000


	//----- nvinfo : EIATTR_MIN_STACK_SIZE
	.align		4
.L_3:
        /*0018*/ 	.byte	0x04, 0x12
        /*001a*/ 	.short	(.L_5 - .L_4)
	.align		4
.L_4:
        /*001c*/ 	.word	index@(trellis_conv3d_stub)
        /*0020*/ 	.word	0x00000000
.L_5:


//--------------------- .nv.compat                --------------------------
	.section	.nv.compat,"",@"SHT_CUDA_COMPAT_INFO"
	.align	4
        /*0000*/ 	.byte	0x02, 0x09, 0x00, 0x00, 0x02, 0x02, 0x01, 0x00, 0x02, 0x05, 0x05, 0x00, 0x03, 0x07, 0x01, 0x01
        /*0010*/ 	.byte	0x02, 0x03, 0x00, 0x00, 0x02, 0x06, 0x01, 0x00, 0x04, 0x0b, 0x08, 0x00, 0x09, 0x00, 0x00, 0x00
        /*0020*/ 	.byte	0x00, 0x00, 0x00, 0x00


//--------------------- .nv.info.trellis_conv3d_stub --------------------------
	.section	.nv.info.trellis_conv3d_stub,"",@"SHT_CUDA_INFO"
	.sectionflags	@""
	.align	4


	//----- nvinfo : EIATTR_CUDA_API_VERSION
	.align		4
        /*0000*/ 	.byte	0x04, 0x37
        /*0002*/ 	.short	(.L_7 - .L_6)
.L_6:
        /*0004*/ 	.word	0x00000082


	//----- nvinfo : EIATTR_SPARSE_MMA_MASK
	.align		4
.L_7:
        /*0008*/ 	.byte	0x03, 0x50
        /*000a*/ 	.short	0x0000


	//----- nvinfo : EIATTR_MAXREG_COUNT
	.align		4
        /*000c*/ 	.byte	0x03, 0x1b
        /*000e*/ 	.short	0x00ff


	//----- nvinfo : EIATTR_MERCURY_ISA_VERSION
	.align		4
        /*0010*/ 	.byte	0x03, 0x5f
        /*0012*/ 	.short	0x0101


	//----- nvinfo : EIATTR_VRC_CTA_INIT_COUNT
	.align		4
        /*0014*/ 	.byte	0x02, 0x4a
	.zero		1
	.zero		1


	//----- nvinfo : EIATTR_EXIT_INSTR_OFFSETS
	.align		4
        /*0018*/ 	.byte	0x04, 0x1c
        /*001a*/ 	.short	(.L_9 - .L_8)


	//   ....[0]....
.L_8:
        /*001c*/ 	.word	0x00000010


	//----- nvinfo : EIATTR_SW_WAR
	.align		4
.L_9:
        /*0020*/ 	.byte	0x04, 0x36
        /*0022*/ 	.short	(.L_11 - .L_10)
.L_10:
        /*0024*/ 	.word	0x00000008
.L_11:


//--------------------- .nv.callgraph             --------------------------
	.section	.nv.callgraph,"",@"SHT_CUDA_CALLGRAPH"
	.align	4
	.sectionentsize	8
	.align		4
        /*0000*/ 	.word	0x00000000
	.align		4
        /*0004*/ 	.word	0xffffffff
	.align		4
        /*0008*/ 	.word	0x00000000
	.align		4
        /*000c*/ 	.word	0xfffffffe
	.align		4
        /*0010*/ 	.word	0x00000000
	.align		4
        /*0014*/ 	.word	0xfffffffd
	.align		4
        /*0018*/ 	.word	0x00000000
	.align		4
        /*001c*/ 	.word	0xfffffffc


//--------------------- .text.trellis_conv3d_stub --------------------------
	.section	.text.trellis_conv3d_stub,"ax",@progbits
	.align	128
        .global         trellis_conv3d_stub
        .type           trellis_conv3d_stub,@function
        .size           trellis_conv3d_stub,(.L_x_1 - trellis_conv3d_stub)
        .other          trellis_conv3d_stub,@"STO_CUDA_ENTRY STV_DEFAULT"
trellis_conv3d_stub:
.text.trellis_conv3d_stub:
[----:B------:R-:W-:Y:S01]  /*0000*/  LDC R1, c[0x0][0x37c] ;  /* 0x0000df00ff017b82 */ /* 0x000fe20000000800 */
[----:B------:R-:W-:Y:S05]  /*0010*/  EXIT ;  /* 0x000000000000794d */ /* 0x000fea0003800000 */
.L_x_0:
[----:B------:R-:W-:-:S00]  /*0020*/  BRA `(.L_x_0) ;  /* 0xfffffffc00fc7947 */ /* 0x000fc0000383ffff */
[----:B------:R-:W-:-:S00]  /*0030*/  NOP ;  /* 0x0000000000007918 */ /* 0x000fc00000000000 */
        /* <DEDUP_REMOVED lines=12> */
.L_x_1:


//--------------------- .nv.shared.reserved.0     --------------------------
	.section	.nv.shared.reserved.0,"aw",@nobits
	.weak		__nv_reservedSMEM_offset_0_alias
	.size		__nv_reservedSMEM_offset_0_alias, 0, 64
	.other		__nv_reservedSMEM_offset_0_alias,@"STO_CUDA_RESERVED_SHARED STV_DEFAULT"
__nv_reservedSMEM_offset_0_alias:
	.zero		0
	.zero		64


//--------------------- .nv.constant0.trellis_conv3d_stub --------------------------
	.section	.nv.constant0.trellis_conv3d_stub,"a",@progbits
	.sectionflags	@""
	.align	4
.nv.constant0.trellis_conv3d_stub:
	.zero		896


//--------------------- SYMBOLS --------------------------

	.type		.nv.reservedSmem.offset0,@object
	.size		.nv.reservedSmem.offset0,0x4
